//
// Generated by NVIDIA NVVM Compiler
//
// Compiler Build ID: CL-36424714
// Cuda compilation tools, release 13.0, V13.0.88
// Based on NVVM 20.0.0
//

.version 9.0
.target sm_100
.address_size 64

	// .globl	_Z6bubblePiS_S_

.visible .entry _Z6bubblePiS_S_(
	.param .u64 .ptr .align 1 _Z6bubblePiS_S__param_0,
	.param .u64 .ptr .align 1 _Z6bubblePiS_S__param_1,
	.param .u64 .ptr .align 1 _Z6bubblePiS_S__param_2
)
{
	.reg .pred 	%p<3>;
	.reg .b32 	%r<15>;
	.reg .b64 	%rd<11>;

	ld.param.u64 	%rd4, [_Z6bubblePiS_S__param_0];
	ld.param.u64 	%rd5, [_Z6bubblePiS_S__param_1];
	ld.param.u64 	%rd3, [_Z6bubblePiS_S__param_2];
	cvta.to.global.u64 	%rd6, %rd4;
	cvta.to.global.u64 	%rd7, %rd5;
	mov.u32 	%r5, %tid.x;
	mov.u32 	%r6, %ntid.x;
	mov.u32 	%r7, %ctaid.x;
	mad.lo.s32 	%r8, %r6, %r7, %r5;
	shl.b32 	%r9, %r8, 1;
	ld.global.u32 	%r10, [%rd7];
	add.s32 	%r1, %r10, %r9;
	ld.global.u32 	%r2, [%rd6];
	setp.ge.s32 	%p1, %r1, %r2;
	@%p1 bra 	$L__BB0_3;
	add.s32 	%r11, %r1, 1;
	rem.s32 	%r12, %r11, %r2;
	cvta.to.global.u64 	%rd8, %rd3;
	min.s32 	%r13, %r12, %r1;
	max.s32 	%r14, %r12, %r1;
	mul.wide.s32 	%rd9, %r13, 4;
	add.s64 	%rd1, %rd8, %rd9;
	ld.global.u32 	%r3, [%rd1];
	mul.wide.s32 	%rd10, %r14, 4;
	add.s64 	%rd2, %rd8, %rd10;
	ld.global.u32 	%r4, [%rd2];
	setp.ge.s32 	%p2, %r4, %r3;
	@%p2 bra 	$L__BB0_3;
	st.global.u32 	[%rd1], %r4;
	st.global.u32 	[%rd2], %r3;
$L__BB0_3:
	ret;

}


// ===== COMPILED SASS (sm_100) =====

	.target	sm_100

	.elftype	@"ET_EXEC"


//--------------------- .note.nv.tkinfo           --------------------------
	.section	.note.nv.tkinfo,"",@"SHT_NOTE"
	.sectionflags	@"SHF_NOTE_NV_TKINFO"
	.tkinfo
        /*0018*/ 	.word	0x00000002
        /*0030*/ 	.string	""
        /*0030*/ 	.string	"ptxas"
        /*0030*/ 	.string	"Cuda compilation tools, release 13.0, V13.0.88"
        /*0030*/ 	.string	"Build cuda_13.0.r13.0/compiler.36424714_0"
        /*0030*/ 	.string	"-arch sm_100 -m 64 "



//--------------------- .note.nv.cuinfo           --------------------------
	.section	.note.nv.cuinfo,"",@"SHT_NOTE"
	.sectionflags	@"SHF_NOTE_NV_CUINFO"
        /*0018*/ 	.short	0x0002
        /*001a*/ 	.short	0x0064
        /*001c*/ 	.short	0x0082
	.zero		2


//--------------------- .nv.info                  --------------------------
	.section	.nv.info,"",@"SHT_CUDA_INFO"
	.align	4


	//----- nvinfo : EIATTR_REGCOUNT
	.align		4
        /*0000*/ 	.byte	0x04, 0x2f
        /*0002*/ 	.short	(.L_1 - .L_0)
	.align		4
.L_0:
        /*0004*/ 	.word	index@(_Z6bubblePiS_S_)
        /*0008*/ 	.word	0x0000000d


	//----- nvinfo : EIATTR_FRAME_SIZE
	.align		4
.L_1:
        /*000c*/ 	.byte	0x04, 0x11
        /*000e*/ 	.short	(.L_3 - .L_2)
	.align		4
.L_2:
        /*0010*/ 	.word	index@(_Z6bubblePiS_S_)
        /*0014*/ 	.word	0x00000000


	//----- nvinfo : EIATTR_MIN_STACK_SIZE
	.align		4
.L_3:
        /*0018*/ 	.byte	0x04, 0x12
        /*001a*/ 	.short	(.L_5 - .L_4)
	.align		4
.L_4:
        /*001c*/ 	.word	index@(_Z6bubblePiS_S_)
        /*0020*/ 	.word	0x00000000
.L_5:


//--------------------- .nv.compat                --------------------------
	.section	.nv.compat,"",@"SHT_CUDA_COMPAT_INFO"
	.align	4
        /*0000*/ 	.byte	0x02, 0x09, 0x00, 0x00, 0x02, 0x02, 0x01, 0x00, 0x02, 0x05, 0x05, 0x00, 0x03, 0x07, 0x01, 0x01
        /*0010*/ 	.byte	0x02, 0x03, 0x00, 0x00, 0x02, 0x06, 0x01, 0x00, 0x04, 0x0b, 0x08, 0x00, 0x09, 0x00, 0x00, 0x00
        /*0020*/ 	.byte	0x00, 0x00, 0x00, 0x00


//--------------------- .nv.info._Z6bubblePiS_S_  --------------------------
	.section	.nv.info._Z6bubblePiS_S_,"",@"SHT_CUDA_INFO"
	.sectionflags	@""
	.align	4


	//----- nvinfo : EIATTR_CUDA_API_VERSION
	.align		4
        /*0000*/ 	.byte	0x04, 0x37
        /*0002*/ 	.short	(.L_7 - .L_6)
.L_6:
        /*0004*/ 	.word	0x00000082


	//----- nvinfo : EIATTR_KPARAM_INFO
	.align		4
.L_7:
        /*0008*/ 	.byte	0x04, 0x17
        /*000a*/ 	.short	(.L_9 - .L_8)
.L_8:
        /*000c*/ 	.word	0x00000000
        /*0010*/ 	.short	0x0002
        /*0012*/ 	.short	0x0010
        /*0014*/ 	.byte	0x00, 0xf5, 0x21, 0x00


	//----- nvinfo : EIATTR_KPARAM_INFO
	.align		4
.L_9:
        /*0018*/ 	.byte	0x04, 0x17
        /*001a*/ 	.short	(.L_11 - .L_10)
.L_10:
        /*001c*/ 	.word	0x00000000
        /*0020*/ 	.short	0x0001
        /*0022*/ 	.short	0x0008
        /*0024*/ 	.byte	0x00, 0xf5, 0x21, 0x00


	//----- nvinfo : EIATTR_KPARAM_INFO
	.align		4
.L_11:
        /*0028*/ 	.byte	0x04, 0x17
        /*002a*/ 	.short	(.L_13 - .L_12)
.L_12:
        /*002c*/ 	.word	0x00000000
        /*0030*/ 	.short	0x0000
        /*0032*/ 	.short	0x0000
        /*0034*/ 	.byte	0x00, 0xf5, 0x21, 0x00


	//----- nvinfo : EIATTR_SPARSE_MMA_MASK
	.align		4
.L_13:
        /*0038*/ 	.byte	0x03, 0x50
        /*003a*/ 	.short	0x0000


	//----- nvinfo : EIATTR_MAXREG_COUNT
	.align		4
        /*003c*/ 	.byte	0x03, 0x1b
        /*003e*/ 	.short	0x00ff


	//----- nvinfo : EIATTR_MERCURY_ISA_VERSION
	.align		4
        /*0040*/ 	.byte	0x03, 0x5f
        /*0042*/ 	.short	0x0101


	//----- nvinfo : EIATTR_VRC_CTA_INIT_COUNT
	.align		4
        /*0044*/ 	.byte	0x02, 0x4a
	.zero		1
	.zero		1


	//----- nvinfo : EIATTR_EXIT_INSTR_OFFSETS
	.align		4
        /*0048*/ 	.byte	0x04, 0x1c
        /*004a*/ 	.short	(.L_15 - .L_14)


	//   ....[0]....
.L_14:
        /*004c*/ 	.word	0x000000c0


	//   ....[1]....
        /*0050*/ 	.word	0x000002d0


	//   ....[2]....
        /*0054*/ 	.word	0x00000300


	//----- nvinfo : EIATTR_CBANK_PARAM_SIZE
	.align		4
.L_15:
        /*0058*/ 	.byte	0x03, 0x19
        /*005a*/ 	.short	0x0018


	//----- nvinfo : EIATTR_PARAM_CBANK
	.align		4
        /*005c*/ 	.byte	0x04, 0x0a
        /*005e*/ 	.short	(.L_17 - .L_16)
	.align		4
.L_16:
        /*0060*/ 	.word	index@(.nv.constant0._Z6bubblePiS_S_)
        /*0064*/ 	.short	0x0380
        /*0066*/ 	.short	0x0018


	//----- nvinfo : EIATTR_SW_WAR
	.align		4
.L_17:
        /*0068*/ 	.byte	0x04, 0x36
        /*006a*/ 	.short	(.L_19 - .L_18)
.L_18:
        /*006c*/ 	.word	0x00000008
.L_19:


//--------------------- .nv.callgraph             --------------------------
	.section	.nv.callgraph,"",@"SHT_CUDA_CALLGRAPH"
	.align	4
	.sectionentsize	8
	.align		4
        /*0000*/ 	.word	0x00000000
	.align		4
        /*0004*/ 	.word	0xffffffff
	.align		4
        /*0008*/ 	.word	0x00000000
	.align		4
        /*000c*/ 	.word	0xfffffffe
	.align		4
        /*0010*/ 	.word	0x00000000
	.align		4
        /*0014*/ 	.word	0xfffffffd
	.align		4
        /*0018*/ 	.word	0x00000000
	.align		4
        /*001c*/ 	.word	0xfffffffc


//--------------------- .text._Z6bubblePiS_S_     --------------------------
	.section	.text._Z6bubblePiS_S_,"ax",@progbits
	.align	128
        .global         _Z6bubblePiS_S_
        .type           _Z6bubblePiS_S_,@function
        .size           _Z6bubblePiS_S_,(.L_x_1 - _Z6bubblePiS_S_)
        .other          _Z6bubblePiS_S_,@"STO_CUDA_ENTRY STV_DEFAULT"
_Z6bubblePiS_S_:
.text._Z6bubblePiS_S_:
[----:B------:R-:W-:Y:S08]  /*0000*/  LDC R1, c[0x0][0x37c] ;  /* 0x0000df00ff017b82 */ /* 0x000ff00000000800 */
[----:B------:R-:W0:Y:S01]  /*0010*/  LDC.64 R2, c[0x0][0x388] ;  /* 0x0000e200ff027b82 */ /* 0x000e220000000a00 */
[----:B------:R-:W0:Y:S07]  /*0020*/  LDCU.64 UR4, c[0x0][0x358] ;  /* 0x00006b00ff0477ac */ /* 0x000e2e0008000a00 */
[----:B------:R-:W1:Y:S01]  /*0030*/  LDC.64 R4, c[0x0][0x380] ;  /* 0x0000e000ff047b82 */ /* 0x000e620000000a00 */
[----:B0-----:R-:W2:Y:S04]  /*0040*/  LDG.E R3, desc[UR4][R2.64] ;  /* 0x0000000402037981 */ /* 0x001ea8000c1e1900 */
[----:B-1----:R-:W3:Y:S01]  /*0050*/  LDG.E R5, desc[UR4][R4.64] ;  /* 0x0000000404057981 */ /* 0x002ee2000c1e1900 */
[----:B------:R-:W0:Y:S01]  /*0060*/  LDCU UR6, c[0x0][0x360] ;  /* 0x00006c00ff0677ac */ /* 0x000e220008000800 */
[----:B------:R-:W0:Y:S01]  /*0070*/  S2R R0, SR_TID.X ;  /* 0x0000000000007919 */ /* 0x000e220000002100 */
[----:B------:R-:W0:Y:S02]  /*0080*/  S2R R7, SR_CTAID.X ;  /* 0x0000000000077919 */ /* 0x000e240000002500 */
[----:B0-----:R-:W-:-:S04]  /*0090*/  IMAD R0, R7, UR6, R0 ;  /* 0x0000000607007c24 */ /* 0x001fc8000f8e0200 */
[----:B--2---:R-:W-:-:S05]  /*00a0*/  IMAD R0, R0, 0x2, R3 ;  /* 0x0000000200007824 */ /* 0x004fca00078e0203 */
[----:B---3--:R-:W-:-:S13]  /*00b0*/  ISETP.GE.AND P0, PT, R0, R5, PT ;  /* 0x000000050000720c */ /* 0x008fda0003f06270 */
[----:B------:R-:W-:Y:S05]  /*00c0*/  @P0 EXIT ;  /* 0x000000000000094d */ /* 0x000fea0003800000 */
[-C--:B------:R-:W-:Y:S01]  /*00d0*/  IABS R7, R5.reuse ;  /* 0x0000000500077213 */ /* 0x080fe20000000000 */
[----:B------:R-:W-:Y:S01]  /*00e0*/  VIADD R4, R0, 0x1 ;  /* 0x0000000100047836 */ /* 0x000fe20000000000 */
[----:B------:R-:W-:Y:S02]  /*00f0*/  IABS R10, R5 ;  /* 0x00000005000a7213 */ /* 0x000fe40000000000 */
[----:B------:R-:W0:Y:S02]  /*0100*/  I2F.RP R6, R7 ;  /* 0x0000000700067306 */ /* 0x000e240000209400 */
[----:B------:R-:W-:Y:S01]  /*0110*/  ISETP.GE.AND P2, PT, R4, RZ, PT ;  /* 0x000000ff0400720c */ /* 0x000fe20003f46270 */
[----:B------:R-:W-:-:S05]  /*0120*/  IMAD.MOV R10, RZ, RZ, -R10 ;  /* 0x000000ffff0a7224 */ /* 0x000fca00078e0a0a */
[----:B0-----:R-:W0:Y:S02]  /*0130*/  MUFU.RCP R6, R6 ;  /* 0x0000000600067308 */ /* 0x001e240000001000 */
[----:B0-----:R-:W-:Y:S01]  /*0140*/  VIADD R2, R6, 0xffffffe ;  /* 0x0ffffffe06027836 */ /* 0x001fe20000000000 */
[----:B------:R-:W-:-:S05]  /*0150*/  IABS R6, R4 ;  /* 0x0000000400067213 */ /* 0x000fca0000000000 */
[----:B------:R0:W1:Y:S02]  /*0160*/  F2I.FTZ.U32.TRUNC.NTZ R3, R2 ;  /* 0x0000000200037305 */ /* 0x000064000021f000 */
[----:B0-----:R-:W-:Y:S01]  /*0170*/  HFMA2 R2, -RZ, RZ, 0, 0 ;  /* 0x00000000ff027431 */ /* 0x001fe200000001ff */
[----:B-1----:R-:W-:-:S05]  /*0180*/  IADD3 R8, PT, PT, RZ, -R3, RZ ;  /* 0x80000003ff087210 */ /* 0x002fca0007ffe0ff */
[----:B------:R-:W-:-:S04]  /*0190*/  IMAD R9, R8, R7, RZ ;  /* 0x0000000708097224 */ /* 0x000fc800078e02ff */
[----:B------:R-:W-:-:S04]  /*01a0*/  IMAD.HI.U32 R3, R3, R9, R2 ;  /* 0x0000000903037227 */ /* 0x000fc800078e0002 */
[----:B------:R-:W-:Y:S02]  /*01b0*/  IMAD.MOV.U32 R2, RZ, RZ, R10 ;  /* 0x000000ffff027224 */ /* 0x000fe400078e000a */
[----:B------:R-:W-:-:S04]  /*01c0*/  IMAD.HI.U32 R3, R3, R6, RZ ;  /* 0x0000000603037227 */ /* 0x000fc800078e00ff */
[----:B------:R-:W-:Y:S02]  /*01d0*/  IMAD R6, R3, R2, R6 ;  /* 0x0000000203067224 */ /* 0x000fe400078e0206 */
[----:B------:R-:W0:Y:S03]  /*01e0*/  LDC.64 R2, c[0x0][0x390] ;  /* 0x0000e400ff027b82 */ /* 0x000e260000000a00 */
[----:B------:R-:W-:-:S13]  /*01f0*/  ISETP.GT.U32.AND P0, PT, R7, R6, PT ;  /* 0x000000060700720c */ /* 0x000fda0003f04070 */
[----:B------:R-:W-:Y:S02]  /*0200*/  @!P0 IADD3 R6, PT, PT, R6, -R7, RZ ;  /* 0x8000000706068210 */ /* 0x000fe40007ffe0ff */
[----:B------:R-:W-:Y:S02]  /*0210*/  ISETP.NE.AND P0, PT, R5, RZ, PT ;  /* 0x000000ff0500720c */ /* 0x000fe40003f05270 */
[----:B------:R-:W-:-:S13]  /*0220*/  ISETP.GT.U32.AND P1, PT, R7, R6, PT ;  /* 0x000000060700720c */ /* 0x000fda0003f24070 */
[----:B------:R-:W-:-:S05]  /*0230*/  @!P1 IMAD.IADD R6, R6, 0x1, -R7 ;  /* 0x0000000106069824 */ /* 0x000fca00078e0a07 */
[----:B------:R-:W-:Y:S02]  /*0240*/  @!P2 IADD3 R6, PT, PT, -R6, RZ, RZ ;  /* 0x000000ff0606a210 */ /* 0x000fe40007ffe1ff */
[----:B------:R-:W-:-:S04]  /*0250*/  @!P0 LOP3.LUT R6, RZ, R5, RZ, 0x33, !PT ;  /* 0x00000005ff068212 */ /* 0x000fc800078e33ff */
[CC--:B------:R-:W-:Y:S02]  /*0260*/  VIMNMX R5, PT, PT, R0.reuse, R6.reuse, PT ;  /* 0x0000000600057248 */ /* 0x0c0fe40003fe0100 */
[----:B------:R-:W-:-:S03]  /*0270*/  VIMNMX R7, PT, PT, R0, R6, !PT ;  /* 0x0000000600077248 */ /* 0x000fc60007fe0100 */
[----:B0-----:R-:W-:-:S04]  /*0280*/  IMAD.WIDE R4, R5, 0x4, R2 ;  /* 0x0000000405047825 */ /* 0x001fc800078e0202 */
[----:B------:R-:W-:Y:S02]  /*0290*/  IMAD.WIDE R2, R7, 0x4, R2 ;  /* 0x0000000407027825 */ /* 0x000fe400078e0202 */
[----:B------:R-:W2:Y:S04]  /*02a0*/  LDG.E R7, desc[UR4][R4.64] ;  /* 0x0000000404077981 */ /* 0x000ea8000c1e1900 */
[----:B------:R-:W2:Y:S02]  /*02b0*/  LDG.E R0, desc[UR4][R2.64] ;  /* 0x0000000402007981 */ /* 0x000ea4000c1e1900 */
[----:B--2---:R-:W-:-:S13]  /*02c0*/  ISETP.GE.AND P0, PT, R0, R7, PT ;  /* 0x000000070000720c */ /* 0x004fda0003f06270 */
[----:B------:R-:W-:Y:S05]  /*02d0*/  @P0 EXIT ;  /* 0x000000000000094d */ /* 0x000fea0003800000 */
[----:B------:R-:W-:Y:S04]  /*02e0*/  STG.E desc[UR4][R4.64], R0 ;  /* 0x0000000004007986 */ /* 0x000fe8000c101904 */
[----:B------:R-:W-:Y:S01]  /*02f0*/  STG.E desc[UR4][R2.64], R7 ;  /* 0x0000000702007986 */ /* 0x000fe2000c101904 */
[----:B------:R-:W-:Y:S05]  /*0300*/  EXIT ;  /* 0x000000000000794d */ /* 0x000fea0003800000 */
.L_x_0:
[----:B------:R-:W-:-:S00]  /*0310*/  BRA `(.L_x_0) ;  /* 0xfffffffc00fc7947 */ /* 0x000fc0000383ffff */
[----:B------:R-:W-:-:S00]  /*0320*/  NOP ;  /* 0x0000000000007918 */ /* 0x000fc00000000000 */
        /* <DEDUP_REMOVED lines=13> */
.L_x_1:


//--------------------- .nv.shared.reserved.0     --------------------------
	.section	.nv.shared.reserved.0,"aw",@nobits
	.weak		__nv_reservedSMEM_offset_0_alias
	.size		__nv_reservedSMEM_offset_0_alias, 0, 64
	.other		__nv_reservedSMEM_offset_0_alias,@"STO_CUDA_RESERVED_SHARED STV_DEFAULT"
__nv_reservedSMEM_offset_0_alias:
	.zero		0
	.zero		64


//--------------------- .nv.constant0._Z6bubblePiS_S_ --------------------------
	.section	.nv.constant0._Z6bubblePiS_S_,"a",@progbits
	.sectionflags	@""
	.align	4
.nv.constant0._Z6bubblePiS_S_:
	.zero		920


//--------------------- SYMBOLS --------------------------

	.type		.nv.reservedSmem.offset0,@object
	.size		.nv.reservedSmem.offset0,0x4
